//
// Generated by NVIDIA NVVM Compiler
//
// Compiler Build ID: CL-36424714
// Cuda compilation tools, release 13.0, V13.0.88
// Based on NVVM 20.0.0
//

.version 9.0
.target sm_100
.address_size 64

	// .globl	_Z7cudaBFSPiS_S_PbS0_iiS_i

.visible .entry _Z7cudaBFSPiS_S_PbS0_iiS_i(
	.param .u64 .ptr .align 1 _Z7cudaBFSPiS_S_PbS0_iiS_i_param_0,
	.param .u64 .ptr .align 1 _Z7cudaBFSPiS_S_PbS0_iiS_i_param_1,
	.param .u64 .ptr .align 1 _Z7cudaBFSPiS_S_PbS0_iiS_i_param_2,
	.param .u64 .ptr .align 1 _Z7cudaBFSPiS_S_PbS0_iiS_i_param_3,
	.param .u64 .ptr .align 1 _Z7cudaBFSPiS_S_PbS0_iiS_i_param_4,
	.param .u32 _Z7cudaBFSPiS_S_PbS0_iiS_i_param_5,
	.param .u32 _Z7cudaBFSPiS_S_PbS0_iiS_i_param_6,
	.param .u64 .ptr .align 1 _Z7cudaBFSPiS_S_PbS0_iiS_i_param_7,
	.param .u32 _Z7cudaBFSPiS_S_PbS0_iiS_i_param_8
)
{
	.reg .pred 	%p<53>;
	.reg .b16 	%rs<37>;
	.reg .b32 	%r<73>;
	.reg .b64 	%rd<67>;

	ld.param.u64 	%rd37, [_Z7cudaBFSPiS_S_PbS0_iiS_i_param_0];
	ld.param.u64 	%rd38, [_Z7cudaBFSPiS_S_PbS0_iiS_i_param_1];
	ld.param.u64 	%rd39, [_Z7cudaBFSPiS_S_PbS0_iiS_i_param_2];
	ld.param.u64 	%rd40, [_Z7cudaBFSPiS_S_PbS0_iiS_i_param_3];
	ld.param.u64 	%rd41, [_Z7cudaBFSPiS_S_PbS0_iiS_i_param_4];
	ld.param.u32 	%r17, [_Z7cudaBFSPiS_S_PbS0_iiS_i_param_5];
	ld.param.u32 	%r18, [_Z7cudaBFSPiS_S_PbS0_iiS_i_param_6];
	ld.param.u64 	%rd42, [_Z7cudaBFSPiS_S_PbS0_iiS_i_param_7];
	ld.param.u32 	%r19, [_Z7cudaBFSPiS_S_PbS0_iiS_i_param_8];
	cvta.to.global.u64 	%rd1, %rd39;
	cvta.to.global.u64 	%rd2, %rd38;
	cvta.to.global.u64 	%rd3, %rd42;
	cvta.to.global.u64 	%rd4, %rd37;
	cvta.to.global.u64 	%rd5, %rd41;
	cvta.to.global.u64 	%rd6, %rd40;
	mov.u32 	%r20, %ctaid.x;
	mul.lo.s32 	%r21, %r19, %r20;
	add.s32 	%r22, %r21, %r19;
	min.u32 	%r1, %r22, %r17;
	mov.u32 	%r23, %tid.x;
	add.s32 	%r68, %r21, %r23;
	setp.ge.s32 	%p1, %r68, %r1;
	@%p1 bra 	$L__BB0_58;
	cvt.s64.s32 	%rd43, %r18;
	add.s64 	%rd7, %rd6, %rd43;
	setp.gt.s32 	%p2, %r17, 0;
	mov.u32 	%r3, %ntid.x;
	@%p2 bra 	$L__BB0_2;
	bra.uni 	$L__BB0_54;
$L__BB0_2:
	and.b32  	%r4, %r17, 3;
	and.b32  	%r5, %r17, 2147483644;
	neg.s32 	%r6, %r5;
	add.s64 	%rd8, %rd2, 8;
	add.s64 	%rd9, %rd1, 8;
$L__BB0_3:
	ld.global.u8 	%rs5, [%rd7];
	setp.ne.s16 	%p8, %rs5, 0;
	setp.ge.s32 	%p9, %r68, %r17;
	or.pred  	%p10, %p9, %p8;
	@%p10 bra 	$L__BB0_53;
	cvt.s64.s32 	%rd47, %r68;
	add.s64 	%rd10, %rd6, %rd47;
	ld.global.u8 	%rs6, [%rd10];
	setp.eq.s16 	%p11, %rs6, 0;
	@%p11 bra 	$L__BB0_53;
	setp.lt.u32 	%p12, %r17, 4;
	mov.b16 	%rs7, 0;
	st.global.u8 	[%rd10], %rs7;
	add.s64 	%rd49, %rd5, %rd47;
	mov.b16 	%rs8, 1;
	st.global.u8 	[%rd49], %rs8;
	mul.lo.s32 	%r8, %r68, %r17;
	mul.wide.s32 	%rd50, %r68, 4;
	add.s64 	%rd11, %rd1, %rd50;
	mov.b32 	%r71, 0;
	@%p12 bra 	$L__BB0_32;
	add.s64 	%rd65, %rd6, 1;
	add.s64 	%rd64, %rd5, 3;
	add.s64 	%rd62, %rd3, 8;
	mul.wide.s32 	%rd51, %r8, 4;
	add.s64 	%rd52, %rd4, %rd51;
	add.s64 	%rd66, %rd52, 8;
	mov.u64 	%rd61, %rd9;
	mov.u64 	%rd63, %rd8;
	mov.u32 	%r69, %r8;
	mov.u32 	%r70, %r6;
$L__BB0_7:
	ld.global.u8 	%rs9, [%rd65+-1];
	setp.ne.s16 	%p13, %rs9, 0;
	@%p13 bra 	$L__BB0_13;
	ld.global.u8 	%rs10, [%rd64+-3];
	setp.ne.s16 	%p14, %rs10, 0;
	@%p14 bra 	$L__BB0_13;
	mul.wide.s32 	%rd53, %r69, 4;
	add.s64 	%rd22, %rd4, %rd53;
	ld.global.u32 	%r25, [%rd22];
	setp.lt.s32 	%p15, %r25, 1;
	@%p15 bra 	$L__BB0_13;
	atom.relaxed.global.cas.b32 	%r26, [%rd62+-8], 0, 1;
	setp.eq.s32 	%p16, %r26, 1;
	@%p16 bra 	$L__BB0_13;
	ld.global.u8 	%rs11, [%rd65+-1];
	setp.ne.s16 	%p17, %rs11, 0;
	@%p17 bra 	$L__BB0_13;
	mov.b16 	%rs12, 1;
	st.global.u8 	[%rd65+-1], %rs12;
	mov.b32 	%r27, 0;
	st.global.u32 	[%rd62+-8], %r27;
	st.global.u32 	[%rd63+-8], %r68;
	ld.global.u32 	%r28, [%rd11];
	ld.global.u32 	%r29, [%rd22];
	min.s32 	%r30, %r28, %r29;
	st.global.u32 	[%rd61+-8], %r30;
$L__BB0_13:
	ld.global.u8 	%rs13, [%rd65];
	setp.ne.s16 	%p18, %rs13, 0;
	@%p18 bra 	$L__BB0_19;
	ld.global.u8 	%rs14, [%rd64+-2];
	setp.ne.s16 	%p19, %rs14, 0;
	@%p19 bra 	$L__BB0_19;
	ld.global.u32 	%r31, [%rd66+-4];
	setp.lt.s32 	%p20, %r31, 1;
	@%p20 bra 	$L__BB0_19;
	atom.relaxed.global.cas.b32 	%r32, [%rd62+-4], 0, 1;
	setp.eq.s32 	%p21, %r32, 1;
	@%p21 bra 	$L__BB0_19;
	ld.global.u8 	%rs15, [%rd65];
	setp.ne.s16 	%p22, %rs15, 0;
	@%p22 bra 	$L__BB0_19;
	mov.b16 	%rs16, 1;
	st.global.u8 	[%rd65], %rs16;
	mov.b32 	%r33, 0;
	st.global.u32 	[%rd62+-4], %r33;
	st.global.u32 	[%rd63+-4], %r68;
	ld.global.u32 	%r34, [%rd11];
	ld.global.u32 	%r35, [%rd66+-4];
	min.s32 	%r36, %r34, %r35;
	st.global.u32 	[%rd61+-4], %r36;
$L__BB0_19:
	ld.global.u8 	%rs17, [%rd65+1];
	setp.ne.s16 	%p23, %rs17, 0;
	@%p23 bra 	$L__BB0_25;
	ld.global.u8 	%rs18, [%rd64+-1];
	setp.ne.s16 	%p24, %rs18, 0;
	@%p24 bra 	$L__BB0_25;
	ld.global.u32 	%r37, [%rd66];
	setp.lt.s32 	%p25, %r37, 1;
	@%p25 bra 	$L__BB0_25;
	atom.relaxed.global.cas.b32 	%r38, [%rd62], 0, 1;
	setp.eq.s32 	%p26, %r38, 1;
	@%p26 bra 	$L__BB0_25;
	ld.global.u8 	%rs19, [%rd65+1];
	setp.ne.s16 	%p27, %rs19, 0;
	@%p27 bra 	$L__BB0_25;
	mov.b16 	%rs20, 1;
	st.global.u8 	[%rd65+1], %rs20;
	mov.b32 	%r39, 0;
	st.global.u32 	[%rd62], %r39;
	st.global.u32 	[%rd63], %r68;
	ld.global.u32 	%r40, [%rd11];
	ld.global.u32 	%r41, [%rd66];
	min.s32 	%r42, %r40, %r41;
	st.global.u32 	[%rd61], %r42;
$L__BB0_25:
	ld.global.u8 	%rs21, [%rd65+2];
	setp.ne.s16 	%p28, %rs21, 0;
	@%p28 bra 	$L__BB0_31;
	ld.global.u8 	%rs22, [%rd64];
	setp.ne.s16 	%p29, %rs22, 0;
	@%p29 bra 	$L__BB0_31;
	ld.global.u32 	%r43, [%rd66+4];
	setp.lt.s32 	%p30, %r43, 1;
	@%p30 bra 	$L__BB0_31;
	atom.relaxed.global.cas.b32 	%r44, [%rd62+4], 0, 1;
	setp.eq.s32 	%p31, %r44, 1;
	@%p31 bra 	$L__BB0_31;
	ld.global.u8 	%rs23, [%rd65+2];
	setp.ne.s16 	%p32, %rs23, 0;
	@%p32 bra 	$L__BB0_31;
	mov.b16 	%rs24, 1;
	st.global.u8 	[%rd65+2], %rs24;
	mov.b32 	%r45, 0;
	st.global.u32 	[%rd62+4], %r45;
	st.global.u32 	[%rd63+4], %r68;
	ld.global.u32 	%r46, [%rd11];
	ld.global.u32 	%r47, [%rd66+4];
	min.s32 	%r48, %r46, %r47;
	st.global.u32 	[%rd61+4], %r48;
$L__BB0_31:
	add.s32 	%r70, %r70, 4;
	add.s32 	%r69, %r69, 4;
	add.s64 	%rd66, %rd66, 16;
	add.s64 	%rd65, %rd65, 4;
	add.s64 	%rd64, %rd64, 4;
	add.s64 	%rd63, %rd63, 16;
	add.s64 	%rd62, %rd62, 16;
	add.s64 	%rd61, %rd61, 16;
	setp.ne.s32 	%p33, %r70, 0;
	mov.u32 	%r71, %r5;
	@%p33 bra 	$L__BB0_7;
$L__BB0_32:
	setp.eq.s32 	%p34, %r4, 0;
	@%p34 bra 	$L__BB0_53;
	cvt.u64.u32 	%rd54, %r71;
	add.s64 	%rd29, %rd6, %rd54;
	ld.global.u8 	%rs25, [%rd29];
	setp.ne.s16 	%p35, %rs25, 0;
	add.s64 	%rd30, %rd5, %rd54;
	mul.wide.u32 	%rd55, %r71, 4;
	add.s64 	%rd31, %rd3, %rd55;
	add.s64 	%rd32, %rd2, %rd55;
	add.s64 	%rd33, %rd1, %rd55;
	@%p35 bra 	$L__BB0_39;
	ld.global.u8 	%rs26, [%rd30];
	setp.ne.s16 	%p36, %rs26, 0;
	@%p36 bra 	$L__BB0_39;
	add.s32 	%r49, %r71, %r8;
	mul.wide.s32 	%rd56, %r49, 4;
	add.s64 	%rd34, %rd4, %rd56;
	ld.global.u32 	%r50, [%rd34];
	setp.lt.s32 	%p37, %r50, 1;
	@%p37 bra 	$L__BB0_39;
	atom.relaxed.global.cas.b32 	%r51, [%rd31], 0, 1;
	setp.eq.s32 	%p38, %r51, 1;
	@%p38 bra 	$L__BB0_39;
	ld.global.u8 	%rs27, [%rd29];
	setp.ne.s16 	%p39, %rs27, 0;
	@%p39 bra 	$L__BB0_39;
	mov.b16 	%rs28, 1;
	st.global.u8 	[%rd29], %rs28;
	mov.b32 	%r52, 0;
	st.global.u32 	[%rd31], %r52;
	st.global.u32 	[%rd32], %r68;
	ld.global.u32 	%r53, [%rd11];
	ld.global.u32 	%r54, [%rd34];
	min.s32 	%r55, %r53, %r54;
	st.global.u32 	[%rd33], %r55;
$L__BB0_39:
	setp.eq.s32 	%p40, %r4, 1;
	@%p40 bra 	$L__BB0_53;
	ld.global.u8 	%rs29, [%rd29+1];
	setp.ne.s16 	%p41, %rs29, 0;
	cvt.s64.s32 	%rd57, %r8;
	cvt.u64.u32 	%rd58, %r71;
	add.s64 	%rd59, %rd58, %rd57;
	shl.b64 	%rd60, %rd59, 2;
	add.s64 	%rd35, %rd4, %rd60;
	@%p41 bra 	$L__BB0_46;
	ld.global.u8 	%rs30, [%rd30+1];
	setp.ne.s16 	%p42, %rs30, 0;
	@%p42 bra 	$L__BB0_46;
	ld.global.u32 	%r56, [%rd35+4];
	setp.lt.s32 	%p43, %r56, 1;
	@%p43 bra 	$L__BB0_46;
	atom.relaxed.global.cas.b32 	%r57, [%rd31+4], 0, 1;
	setp.eq.s32 	%p44, %r57, 1;
	@%p44 bra 	$L__BB0_46;
	ld.global.u8 	%rs31, [%rd29+1];
	setp.ne.s16 	%p45, %rs31, 0;
	@%p45 bra 	$L__BB0_46;
	mov.b16 	%rs32, 1;
	st.global.u8 	[%rd29+1], %rs32;
	mov.b32 	%r58, 0;
	st.global.u32 	[%rd31+4], %r58;
	st.global.u32 	[%rd32+4], %r68;
	ld.global.u32 	%r59, [%rd11];
	ld.global.u32 	%r60, [%rd35+4];
	min.s32 	%r61, %r59, %r60;
	st.global.u32 	[%rd33+4], %r61;
$L__BB0_46:
	setp.eq.s32 	%p46, %r4, 2;
	@%p46 bra 	$L__BB0_53;
	ld.global.u8 	%rs33, [%rd29+2];
	setp.ne.s16 	%p47, %rs33, 0;
	@%p47 bra 	$L__BB0_53;
	ld.global.u8 	%rs34, [%rd30+2];
	setp.ne.s16 	%p48, %rs34, 0;
	@%p48 bra 	$L__BB0_53;
	ld.global.u32 	%r62, [%rd35+8];
	setp.lt.s32 	%p49, %r62, 1;
	@%p49 bra 	$L__BB0_53;
	atom.relaxed.global.cas.b32 	%r63, [%rd31+8], 0, 1;
	setp.eq.s32 	%p50, %r63, 1;
	@%p50 bra 	$L__BB0_53;
	ld.global.u8 	%rs35, [%rd29+2];
	setp.ne.s16 	%p51, %rs35, 0;
	@%p51 bra 	$L__BB0_53;
	mov.b16 	%rs36, 1;
	st.global.u8 	[%rd29+2], %rs36;
	mov.b32 	%r64, 0;
	st.global.u32 	[%rd31+8], %r64;
	st.global.u32 	[%rd32+8], %r68;
	ld.global.u32 	%r65, [%rd11];
	ld.global.u32 	%r66, [%rd35+8];
	min.s32 	%r67, %r65, %r66;
	st.global.u32 	[%rd33+8], %r67;
$L__BB0_53:
	add.s32 	%r68, %r68, %r3;
	setp.lt.s32 	%p52, %r68, %r1;
	@%p52 bra 	$L__BB0_3;
	bra.uni 	$L__BB0_58;
$L__BB0_54:
	ld.global.u8 	%rs1, [%rd7];
	setp.ne.s16 	%p3, %rs1, 0;
	setp.ge.s32 	%p4, %r68, %r17;
	or.pred  	%p5, %p4, %p3;
	@%p5 bra 	$L__BB0_57;
	cvt.s64.s32 	%rd44, %r68;
	add.s64 	%rd36, %rd6, %rd44;
	ld.global.u8 	%rs2, [%rd36];
	setp.eq.s16 	%p6, %rs2, 0;
	@%p6 bra 	$L__BB0_57;
	mov.b16 	%rs3, 0;
	st.global.u8 	[%rd36], %rs3;
	add.s64 	%rd46, %rd5, %rd44;
	mov.b16 	%rs4, 1;
	st.global.u8 	[%rd46], %rs4;
$L__BB0_57:
	add.s32 	%r68, %r68, %r3;
	setp.lt.s32 	%p7, %r68, %r1;
	@%p7 bra 	$L__BB0_54;
$L__BB0_58:
	ret;

}
	// .globl	_Z16cudaAugment_pathPiPbiS_i
.visible .entry _Z16cudaAugment_pathPiPbiS_i(
	.param .u64 .ptr .align 1 _Z16cudaAugment_pathPiPbiS_i_param_0,
	.param .u64 .ptr .align 1 _Z16cudaAugment_pathPiPbiS_i_param_1,
	.param .u32 _Z16cudaAugment_pathPiPbiS_i_param_2,
	.param .u64 .ptr .align 1 _Z16cudaAugment_pathPiPbiS_i_param_3,
	.param .u32 _Z16cudaAugment_pathPiPbiS_i_param_4
)
{
	.reg .pred 	%p<3>;
	.reg .b16 	%rs<2>;
	.reg .b32 	%r<15>;
	.reg .b64 	%rd<15>;

	ld.param.u64 	%rd1, [_Z16cudaAugment_pathPiPbiS_i_param_0];
	ld.param.u64 	%rd2, [_Z16cudaAugment_pathPiPbiS_i_param_1];
	ld.param.u32 	%r2, [_Z16cudaAugment_pathPiPbiS_i_param_2];
	ld.param.u64 	%rd3, [_Z16cudaAugment_pathPiPbiS_i_param_3];
	ld.param.u32 	%r3, [_Z16cudaAugment_pathPiPbiS_i_param_4];
	mov.u32 	%r4, %ctaid.x;
	mov.u32 	%r5, %ntid.x;
	mov.u32 	%r6, %tid.x;
	mad.lo.s32 	%r1, %r4, %r5, %r6;
	setp.ge.s32 	%p1, %r1, %r2;
	@%p1 bra 	$L__BB1_3;
	cvta.to.global.u64 	%rd4, %rd2;
	cvt.s64.s32 	%rd5, %r1;
	add.s64 	%rd6, %rd4, %rd5;
	ld.global.u8 	%rs1, [%rd6];
	setp.eq.s16 	%p2, %rs1, 0;
	@%p2 bra 	$L__BB1_3;
	cvta.to.global.u64 	%rd7, %rd3;
	cvta.to.global.u64 	%rd8, %rd1;
	mul.wide.s32 	%rd9, %r1, 4;
	add.s64 	%rd10, %rd8, %rd9;
	ld.global.u32 	%r7, [%rd10];
	mad.lo.s32 	%r8, %r7, %r2, %r1;
	mul.wide.s32 	%rd11, %r8, 4;
	add.s64 	%rd12, %rd7, %rd11;
	ld.global.u32 	%r9, [%rd12];
	sub.s32 	%r10, %r9, %r3;
	st.global.u32 	[%rd12], %r10;
	ld.global.u32 	%r11, [%rd10];
	mad.lo.s32 	%r12, %r2, %r1, %r11;
	mul.wide.s32 	%rd13, %r12, 4;
	add.s64 	%rd14, %rd7, %rd13;
	ld.global.u32 	%r13, [%rd14];
	add.s32 	%r14, %r13, %r3;
	st.global.u32 	[%rd14], %r14;
$L__BB1_3:
	ret;

}


// ===== COMPILED SASS (sm_100) =====

	.target	sm_100

	.elftype	@"ET_EXEC"


//--------------------- .note.nv.tkinfo           --------------------------
	.section	.note.nv.tkinfo,"",@"SHT_NOTE"
	.sectionflags	@"SHF_NOTE_NV_TKINFO"
	.tkinfo
        /*0018*/ 	.word	0x00000002
        /*0030*/ 	.string	""
        /*0030*/ 	.string	"ptxas"
        /*0030*/ 	.string	"Cuda compilation tools, release 13.0, V13.0.88"
        /*0030*/ 	.string	"Build cuda_13.0.r13.0/compiler.36424714_0"
        /*0030*/ 	.string	"-arch sm_100 -m 64 "



//--------------------- .note.nv.cuinfo           --------------------------
	.section	.note.nv.cuinfo,"",@"SHT_NOTE"
	.sectionflags	@"SHF_NOTE_NV_CUINFO"
        /*0018*/ 	.short	0x0002
        /*001a*/ 	.short	0x0064
        /*001c*/ 	.short	0x0082
	.zero		2


//--------------------- .nv.info                  --------------------------
	.section	.nv.info,"",@"SHT_CUDA_INFO"
	.align	4


	//----- nvinfo : EIATTR_REGCOUNT
	.align		4
        /*0000*/ 	.byte	0x04, 0x2f
        /*0002*/ 	.short	(.L_1 - .L_0)
	.align		4
.L_0:
        /*0004*/ 	.word	index@(_Z7cudaBFSPiS_S_PbS0_iiS_i)
        /*0008*/ 	.word	0x00000020


	//----- nvinfo : EIATTR_FRAME_SIZE
	.align		4
.L_1:
        /*000c*/ 	.byte	0x04, 0x11
        /*000e*/ 	.short	(.L_3 - .L_2)
	.align		4
.L_2:
        /*0010*/ 	.word	index@(_Z7cudaBFSPiS_S_PbS0_iiS_i)
        /*0014*/ 	.word	0x00000000


	//----- nvinfo : EIATTR_REGCOUNT
	.align		4
.L_3:
        /*0018*/ 	.byte	0x04, 0x2f
        /*001a*/ 	.short	(.L_5 - .L_4)
	.align		4
.L_4:
        /*001c*/ 	.word	index@(_Z16cudaAugment_pathPiPbiS_i)
        /*0020*/ 	.word	0x0000000e


	//----- nvinfo : EIATTR_FRAME_SIZE
	.align		4
.L_5:
        /*0024*/ 	.byte	0x04, 0x11
        /*0026*/ 	.short	(.L_7 - .L_6)
	.align		4
.L_6:
        /*0028*/ 	.word	index@(_Z16cudaAugment_pathPiPbiS_i)
        /*002c*/ 	.word	0x00000000


	//----- nvinfo : EIATTR_MIN_STACK_SIZE
	.align		4
.L_7:
        /*0030*/ 	.byte	0x04, 0x12
        /*0032*/ 	.short	(.L_9 - .L_8)
	.align		4
.L_8:
        /*0034*/ 	.word	index@(_Z16cudaAugment_pathPiPbiS_i)
        /*0038*/ 	.word	0x00000000


	//----- nvinfo : EIATTR_MIN_STACK_SIZE
	.align		4
.L_9:
        /*003c*/ 	.byte	0x04, 0x12
        /*003e*/ 	.short	(.L_11 - .L_10)
	.align		4
.L_10:
        /*0040*/ 	.word	index@(_Z7cudaBFSPiS_S_PbS0_iiS_i)
        /*0044*/ 	.word	0x00000000
.L_11:


//--------------------- .nv.compat                --------------------------
	.section	.nv.compat,"",@"SHT_CUDA_COMPAT_INFO"
	.align	4
        /*0000*/ 	.byte	0x02, 0x09, 0x00, 0x00, 0x02, 0x02, 0x01, 0x00, 0x02, 0x05, 0x05, 0x00, 0x03, 0x07, 0x01, 0x01
        /*0010*/ 	.byte	0x02, 0x03, 0x00, 0x00, 0x02, 0x06, 0x01, 0x00, 0x04, 0x0b, 0x08, 0x00, 0x09, 0x00, 0x00, 0x00
        /*0020*/ 	.byte	0x00, 0x00, 0x00, 0x00


//--------------------- .nv.info._Z16cudaAugment_pathPiPbiS_i --------------------------
	.section	.nv.info._Z16cudaAugment_pathPiPbiS_i,"",@"SHT_CUDA_INFO"
	.sectionflags	@""
	.align	4


	//----- nvinfo : EIATTR_CUDA_API_VERSION
	.align		4
        /*0000*/ 	.byte	0x04, 0x37
        /*0002*/ 	.short	(.L_13 - .L_12)
.L_12:
        /*0004*/ 	.word	0x00000082


	//----- nvinfo : EIATTR_KPARAM_INFO
	.align		4
.L_13:
        /*0008*/ 	.byte	0x04, 0x17
        /*000a*/ 	.short	(.L_15 - .L_14)
.L_14:
        /*000c*/ 	.word	0x00000000
        /*0010*/ 	.short	0x0004
        /*0012*/ 	.short	0x0020
        /*0014*/ 	.byte	0x00, 0xf0, 0x11, 0x00


	//----- nvinfo : EIATTR_KPARAM_INFO
	.align		4
.L_15:
        /*0018*/ 	.byte	0x04, 0x17
        /*001a*/ 	.short	(.L_17 - .L_16)
.L_16:
        /*001c*/ 	.word	0x00000000
        /*0020*/ 	.short	0x0003
        /*0022*/ 	.short	0x0018
        /*0024*/ 	.byte	0x00, 0xf5, 0x21, 0x00


	//----- nvinfo : EIATTR_KPARAM_INFO
	.align		4
.L_17:
        /*0028*/ 	.byte	0x04, 0x17
        /*002a*/ 	.short	(.L_19 - .L_18)
.L_18:
        /*002c*/ 	.word	0x00000000
        /*0030*/ 	.short	0x0002
        /*0032*/ 	.short	0x0010
        /*0034*/ 	.byte	0x00, 0xf0, 0x11, 0x00


	//----- nvinfo : EIATTR_KPARAM_INFO
	.align		4
.L_19:
        /*0038*/ 	.byte	0x04, 0x17
        /*003a*/ 	.short	(.L_21 - .L_20)
.L_20:
        /*003c*/ 	.word	0x00000000
        /*0040*/ 	.short	0x0001
        /*0042*/ 	.short	0x0008
        /*0044*/ 	.byte	0x00, 0xf5, 0x21, 0x00


	//----- nvinfo : EIATTR_KPARAM_INFO
	.align		4
.L_21:
        /*0048*/ 	.byte	0x04, 0x17
        /*004a*/ 	.short	(.L_23 - .L_22)
.L_22:
        /*004c*/ 	.word	0x00000000
        /*0050*/ 	.short	0x0000
        /*0052*/ 	.short	0x0000
        /*0054*/ 	.byte	0x00, 0xf5, 0x21, 0x00


	//----- nvinfo : EIATTR_SPARSE_MMA_MASK
	.align		4
.L_23:
        /*0058*/ 	.byte	0x03, 0x50
        /*005a*/ 	.short	0x0000


	//----- nvinfo : EIATTR_MAXREG_COUNT
	.align		4
        /*005c*/ 	.byte	0x03, 0x1b
        /*005e*/ 	.short	0x00ff


	//----- nvinfo : EIATTR_MERCURY_ISA_VERSION
	.align		4
        /*0060*/ 	.byte	0x03, 0x5f
        /*0062*/ 	.short	0x0101


	//----- nvinfo : EIATTR_VRC_CTA_INIT_COUNT
	.align		4
        /*0064*/ 	.byte	0x02, 0x4a
	.zero		1
	.zero		1


	//----- nvinfo : EIATTR_EXIT_INSTR_OFFSETS
	.align		4
        /*0068*/ 	.byte	0x04, 0x1c
        /*006a*/ 	.short	(.L_25 - .L_24)


	//   ....[0]....
.L_24:
        /*006c*/ 	.word	0x00000070


	//   ....[1]....
        /*0070*/ 	.word	0x000000e0


	//   ....[2]....
        /*0074*/ 	.word	0x000001f0


	//----- nvinfo : EIATTR_CBANK_PARAM_SIZE
	.align		4
.L_25:
        /*0078*/ 	.byte	0x03, 0x19
        /*007a*/ 	.short	0x0024


	//----- nvinfo : EIATTR_PARAM_CBANK
	.align		4
        /*007c*/ 	.byte	0x04, 0x0a
        /*007e*/ 	.short	(.L_27 - .L_26)
	.align		4
.L_26:
        /*0080*/ 	.word	index@(.nv.constant0._Z16cudaAugment_pathPiPbiS_i)
        /*0084*/ 	.short	0x0380
        /*0086*/ 	.short	0x0024


	//----- nvinfo : EIATTR_SW_WAR
	.align		4
.L_27:
        /*0088*/ 	.byte	0x04, 0x36
        /*008a*/ 	.short	(.L_29 - .L_28)
.L_28:
        /*008c*/ 	.word	0x00000008
.L_29:


//--------------------- .nv.info._Z7cudaBFSPiS_S_PbS0_iiS_i --------------------------
	.section	.nv.info._Z7cudaBFSPiS_S_PbS0_iiS_i,"",@"SHT_CUDA_INFO"
	.sectionflags	@""
	.align	4


	//----- nvinfo : EIATTR_CUDA_API_VERSION
	.align		4
        /*0000*/ 	.byte	0x04, 0x37
        /*0002*/ 	.short	(.L_31 - .L_30)
.L_30:
        /*0004*/ 	.word	0x00000082


	//----- nvinfo : EIATTR_KPARAM_INFO
	.align		4
.L_31:
        /*0008*/ 	.byte	0x04, 0x17
        /*000a*/ 	.short	(.L_33 - .L_32)
.L_32:
        /*000c*/ 	.word	0x00000000
        /*0010*/ 	.short	0x0008
        /*0012*/ 	.short	0x0038
        /*0014*/ 	.byte	0x00, 0xf0, 0x11, 0x00


	//----- nvinfo : EIATTR_KPARAM_INFO
	.align		4
.L_33:
        /*0018*/ 	.byte	0x04, 0x17
        /*001a*/ 	.short	(.L_35 - .L_34)
.L_34:
        /*001c*/ 	.word	0x00000000
        /*0020*/ 	.short	0x0007
        /*0022*/ 	.short	0x0030
        /*0024*/ 	.byte	0x00, 0xf5, 0x21, 0x00


	//----- nvinfo : EIATTR_KPARAM_INFO
	.align		4
.L_35:
        /*0028*/ 	.byte	0x04, 0x17
        /*002a*/ 	.short	(.L_37 - .L_36)
.L_36:
        /*002c*/ 	.word	0x00000000
        /*0030*/ 	.short	0x0006
        /*0032*/ 	.short	0x002c
        /*0034*/ 	.byte	0x00, 0xf0, 0x11, 0x00


	//----- nvinfo : EIATTR_KPARAM_INFO
	.align		4
.L_37:
        /*0038*/ 	.byte	0x04, 0x17
        /*003a*/ 	.short	(.L_39 - .L_38)
.L_38:
        /*003c*/ 	.word	0x00000000
        /*0040*/ 	.short	0x0005
        /*0042*/ 	.short	0x0028
        /*0044*/ 	.byte	0x00, 0xf0, 0x11, 0x00


	//----- nvinfo : EIATTR_KPARAM_INFO
	.align		4
.L_39:
        /*0048*/ 	.byte	0x04, 0x17
        /*004a*/ 	.short	(.L_41 - .L_40)
.L_40:
        /*004c*/ 	.word	0x00000000
        /*0050*/ 	.short	0x0004
        /*0052*/ 	.short	0x0020
        /*0054*/ 	.byte	0x00, 0xf5, 0x21, 0x00


	//----- nvinfo : EIATTR_KPARAM_INFO
	.align		4
.L_41:
        /*0058*/ 	.byte	0x04, 0x17
        /*005a*/ 	.short	(.L_43 - .L_42)
.L_42:
        /*005c*/ 	.word	0x00000000
        /*0060*/ 	.short	0x0003
        /*0062*/ 	.short	0x0018
        /*0064*/ 	.byte	0x00, 0xf5, 0x21, 0x00


	//----- nvinfo : EIATTR_KPARAM_INFO
	.align		4
.L_43:
        /*0068*/ 	.byte	0x04, 0x17
        /*006a*/ 	.short	(.L_45 - .L_44)
.L_44:
        /*006c*/ 	.word	0x00000000
        /*0070*/ 	.short	0x0002
        /*0072*/ 	.short	0x0010
        /*0074*/ 	.byte	0x00, 0xf5, 0x21, 0x00


	//----- nvinfo : EIATTR_KPARAM_INFO
	.align		4
.L_45:
        /*0078*/ 	.byte	0x04, 0x17
        /*007a*/ 	.short	(.L_47 - .L_46)
.L_46:
        /*007c*/ 	.word	0x00000000
        /*0080*/ 	.short	0x0001
        /*0082*/ 	.short	0x0008
        /*0084*/ 	.byte	0x00, 0xf5, 0x21, 0x00


	//----- nvinfo : EIATTR_KPARAM_INFO
	.align		4
.L_47:
        /*0088*/ 	.byte	0x04, 0x17
        /*008a*/ 	.short	(.L_49 - .L_48)
.L_48:
        /*008c*/ 	.word	0x00000000
        /*0090*/ 	.short	0x0000
        /*0092*/ 	.short	0x0000
        /*0094*/ 	.byte	0x00, 0xf5, 0x21, 0x00


	//----- nvinfo : EIATTR_SPARSE_MMA_MASK
	.align		4
.L_49:
        /*0098*/ 	.byte	0x03, 0x50
        /*009a*/ 	.short	0x0000


	//----- nvinfo : EIATTR_MAXREG_COUNT
	.align		4
        /*009c*/ 	.byte	0x03, 0x1b
        /*009e*/ 	.short	0x00ff


	//----- nvinfo : EIATTR_MERCURY_ISA_VERSION
	.align		4
        /*00a0*/ 	.byte	0x03, 0x5f
        /*00a2*/ 	.short	0x0101


	//----- nvinfo : EIATTR_VRC_CTA_INIT_COUNT
	.align		4
        /*00a4*/ 	.byte	0x02, 0x4a
	.zero		1
	.zero		1


	//----- nvinfo : EIATTR_EXIT_INSTR_OFFSETS
	.align		4
        /*00a8*/ 	.byte	0x04, 0x1c
        /*00aa*/ 	.short	(.L_51 - .L_50)


	//   ....[0]....
.L_50:
        /*00ac*/ 	.word	0x00000090


	//   ....[1]....
        /*00b0*/ 	.word	0x000002b0


	//   ....[2]....
        /*00b4*/ 	.word	0x00001550


	//----- nvinfo : EIATTR_CRS_STACK_SIZE
	.align		4
.L_51:
        /*00b8*/ 	.byte	0x04, 0x1e
        /*00ba*/ 	.short	(.L_53 - .L_52)
.L_52:
        /*00bc*/ 	.word	0x00000000


	//----- nvinfo : EIATTR_CBANK_PARAM_SIZE
	.align		4
.L_53:
        /*00c0*/ 	.byte	0x03, 0x19
        /*00c2*/ 	.short	0x003c


	//----- nvinfo : EIATTR_PARAM_CBANK
	.align		4
        /*00c4*/ 	.byte	0x04, 0x0a
        /*00c6*/ 	.short	(.L_55 - .L_54)
	.align		4
.L_54:
        /*00c8*/ 	.word	index@(.nv.constant0._Z7cudaBFSPiS_S_PbS0_iiS_i)
        /*00cc*/ 	.short	0x0380
        /*00ce*/ 	.short	0x003c


	//----- nvinfo : EIATTR_SW_WAR
	.align		4
.L_55:
        /*00d0*/ 	.byte	0x04, 0x36
        /*00d2*/ 	.short	(.L_57 - .L_56)
.L_56:
        /*00d4*/ 	.word	0x00000008
.L_57:


//--------------------- .nv.callgraph             --------------------------
	.section	.nv.callgraph,"",@"SHT_CUDA_CALLGRAPH"
	.align	4
	.sectionentsize	8
	.align		4
        /*0000*/ 	.word	0x00000000
	.align		4
        /*0004*/ 	.word	0xffffffff
	.align		4
        /*0008*/ 	.word	0x00000000
	.align		4
        /*000c*/ 	.word	0xfffffffe
	.align		4
        /*0010*/ 	.word	0x00000000
	.align		4
        /*0014*/ 	.word	0xfffffffd
	.align		4
        /*0018*/ 	.word	0x00000000
	.align		4
        /*001c*/ 	.word	0xfffffffc


//--------------------- .text._Z16cudaAugment_pathPiPbiS_i --------------------------
	.section	.text._Z16cudaAugment_pathPiPbiS_i,"ax",@progbits
	.align	128
        .global         _Z16cudaAugment_pathPiPbiS_i
        .type           _Z16cudaAugment_pathPiPbiS_i,@function
        .size           _Z16cudaAugment_pathPiPbiS_i,(.L_x_23 - _Z16cudaAugment_pathPiPbiS_i)
        .other          _Z16cudaAugment_pathPiPbiS_i,@"STO_CUDA_ENTRY STV_DEFAULT"
_Z16cudaAugment_pathPiPbiS_i:
.text._Z16cudaAugment_pathPiPbiS_i:
[----:B------:R-:W-:Y:S01]  /*0000*/  LDC R1, c[0x0][0x37c] ;  /* 0x0000df00ff017b82 */ /* 0x000fe20000000800 */
[----:B------:R-:W0:Y:S07]  /*0010*/  S2R R0, SR_TID.X ;  /* 0x0000000000007919 */ /* 0x000e2e0000002100 */
[----:B------:R-:W0:Y:S01]  /*0020*/  S2UR UR4, SR_CTAID.X ;  /* 0x00000000000479c3 */ /* 0x000e220000002500 */
[----:B------:R-:W1:Y:S07]  /*0030*/  LDCU UR6, c[0x0][0x390] ;  /* 0x00007200ff0677ac */ /* 0x000e6e0008000800 */
[----:B------:R-:W0:Y:S02]  /*0040*/  LDC R9, c[0x0][0x360] ;  /* 0x0000d800ff097b82 */ /* 0x000e240000000800 */
[----:B0-----:R-:W-:-:S05]  /*0050*/  IMAD R9, R9, UR4, R0 ;  /* 0x0000000409097c24 */ /* 0x001fca000f8e0200 */
[----:B-1----:R-:W-:-:S13]  /*0060*/  ISETP.GE.AND P0, PT, R9, UR6, PT ;  /* 0x0000000609007c0c */ /* 0x002fda000bf06270 */
[----:B------:R-:W-:Y:S05]  /*0070*/  @P0 EXIT ;  /* 0x000000000000094d */ /* 0x000fea0003800000 */
[----:B------:R-:W0:Y:S01]  /*0080*/  LDCU.64 UR8, c[0x0][0x388] ;  /* 0x00007100ff0877ac */ /* 0x000e220008000a00 */
[----:B------:R-:W1:Y:S01]  /*0090*/  LDCU.64 UR4, c[0x0][0x358] ;  /* 0x00006b00ff0477ac */ /* 0x000e620008000a00 */
[----:B0-----:R-:W-:-:S04]  /*00a0*/  IADD3 R2, P0, PT, R9, UR8, RZ ;  /* 0x0000000809027c10 */ /* 0x001fc8000ff1e0ff */
[----:B------:R-:W-:-:S05]  /*00b0*/  LEA.HI.X.SX32 R3, R9, UR9, 0x1, P0 ;  /* 0x0000000909037c11 */ /* 0x000fca00080f0eff */
[----:B-1----:R-:W2:Y:S02]  /*00c0*/  LDG.E.U8 R2, desc[UR4][R2.64] ;  /* 0x0000000402027981 */ /* 0x002ea4000c1e1100 */
[----:B--2---:R-:W-:-:S13]  /*00d0*/  ISETP.NE.AND P0, PT, R2, RZ, PT ;  /* 0x000000ff0200720c */ /* 0x004fda0003f05270 */
[----:B------:R-:W-:Y:S05]  /*00e0*/  @!P0 EXIT ;  /* 0x000000000000894d */ /* 0x000fea0003800000 */
[----:B------:R-:W0:Y:S01]  /*00f0*/  LDC.64 R2, c[0x0][0x380] ;  /* 0x0000e000ff027b82 */ /* 0x000e220000000a00 */
[----:B------:R-:W1:Y:S07]  /*0100*/  LDCU UR7, c[0x0][0x3a0] ;  /* 0x00007400ff0777ac */ /* 0x000e6e0008000800 */
[----:B------:R-:W2:Y:S01]  /*0110*/  LDC.64 R6, c[0x0][0x398] ;  /* 0x0000e600ff067b82 */ /* 0x000ea20000000a00 */
[----:B0-----:R-:W-:-:S05]  /*0120*/  IMAD.WIDE R2, R9, 0x4, R2 ;  /* 0x0000000409027825 */ /* 0x001fca00078e0202 */
[----:B------:R-:W3:Y:S02]  /*0130*/  LDG.E R0, desc[UR4][R2.64] ;  /* 0x0000000402007981 */ /* 0x000ee4000c1e1900 */
[----:B---3--:R-:W-:-:S04]  /*0140*/  IMAD R5, R0, UR6, R9 ;  /* 0x0000000600057c24 */ /* 0x008fc8000f8e0209 */
[----:B--2---:R-:W-:-:S05]  /*0150*/  IMAD.WIDE R4, R5, 0x4, R6 ;  /* 0x0000000405047825 */ /* 0x004fca00078e0206 */
[----:B------:R-:W1:Y:S02]  /*0160*/  LDG.E R0, desc[UR4][R4.64] ;  /* 0x0000000404007981 */ /* 0x000e64000c1e1900 */
[----:B-1----:R-:W-:-:S05]  /*0170*/  IADD3 R11, PT, PT, R0, -UR7, RZ ;  /* 0x80000007000b7c10 */ /* 0x002fca000fffe0ff */
[----:B------:R-:W-:Y:S04]  /*0180*/  STG.E desc[UR4][R4.64], R11 ;  /* 0x0000000b04007986 */ /* 0x000fe8000c101904 */
[----:B------:R-:W2:Y:S02]  /*0190*/  LDG.E R0, desc[UR4][R2.64] ;  /* 0x0000000402007981 */ /* 0x000ea4000c1e1900 */
[----:B--2---:R-:W-:-:S04]  /*01a0*/  IMAD R9, R9, UR6, R0 ;  /* 0x0000000609097c24 */ /* 0x004fc8000f8e0200 */
[----:B------:R-:W-:-:S05]  /*01b0*/  IMAD.WIDE R6, R9, 0x4, R6 ;  /* 0x0000000409067825 */ /* 0x000fca00078e0206 */
[----:B------:R-:W2:Y:S02]  /*01c0*/  LDG.E R0, desc[UR4][R6.64] ;  /* 0x0000000406007981 */ /* 0x000ea4000c1e1900 */
[----:B--2---:R-:W-:-:S05]  /*01d0*/  IADD3 R9, PT, PT, R0, UR7, RZ ;  /* 0x0000000700097c10 */ /* 0x004fca000fffe0ff */
[----:B------:R-:W-:Y:S01]  /*01e0*/  STG.E desc[UR4][R6.64], R9 ;  /* 0x0000000906007986 */ /* 0x000fe2000c101904 */
[----:B------:R-:W-:Y:S05]  /*01f0*/  EXIT ;  /* 0x000000000000794d */ /* 0x000fea0003800000 */
.L_x_0:
[----:B------:R-:W-:-:S00]  /*0200*/  BRA `(.L_x_0) ;  /* 0xfffffffc00fc7947 */ /* 0x000fc0000383ffff */
[----:B------:R-:W-:-:S00]  /*0210*/  NOP ;  /* 0x0000000000007918 */ /* 0x000fc00000000000 */
        /* <DEDUP_REMOVED lines=14> */
.L_x_23:


//--------------------- .text._Z7cudaBFSPiS_S_PbS0_iiS_i --------------------------
	.section	.text._Z7cudaBFSPiS_S_PbS0_iiS_i,"ax",@progbits
	.align	128
        .global         _Z7cudaBFSPiS_S_PbS0_iiS_i
        .type           _Z7cudaBFSPiS_S_PbS0_iiS_i,@function
        .size           _Z7cudaBFSPiS_S_PbS0_iiS_i,(.L_x_24 - _Z7cudaBFSPiS_S_PbS0_iiS_i)
        .other          _Z7cudaBFSPiS_S_PbS0_iiS_i,@"STO_CUDA_ENTRY STV_DEFAULT"
_Z7cudaBFSPiS_S_PbS0_iiS_i:
.text._Z7cudaBFSPiS_S_PbS0_iiS_i:
[----:B------:R-:W-:Y:S01]  /*0000*/  LDC R1, c[0x0][0x37c] ;  /* 0x0000df00ff017b82 */ /* 0x000fe20000000800 */
[----:B------:R-:W0:Y:S07]  /*0010*/  S2R R7, SR_TID.X ;  /* 0x0000000000077919 */ /* 0x000e2e0000002100 */
[----:B------:R-:W1:Y:S01]  /*0020*/  S2UR UR4, SR_CTAID.X ;  /* 0x00000000000479c3 */ /* 0x000e620000002500 */
[----:B------:R-:W2:Y:S07]  /*0030*/  LDCU UR6, c[0x0][0x3a8] ;  /* 0x00007500ff0677ac */ /* 0x000eae0008000800 */
[----:B------:R-:W1:Y:S02]  /*0040*/  LDC R0, c[0x0][0x3b8] ;  /* 0x0000ee00ff007b82 */ /* 0x000e640000000800 */
[----:B-1----:R-:W-:-:S02]  /*0050*/  IMAD R24, R0, UR4, R0 ;  /* 0x0000000400187c24 */ /* 0x002fc4000f8e0200 */
[----:B0-----:R-:W-:-:S03]  /*0060*/  IMAD R7, R0, UR4, R7 ;  /* 0x0000000400077c24 */ /* 0x001fc6000f8e0207 */
[----:B--2---:R-:W-:-:S04]  /*0070*/  VIMNMX.U32 R24, PT, PT, R24, UR6, PT ;  /* 0x0000000618187c48 */ /* 0x004fc8000bfe0000 */
[----:B------:R-:W-:-:S13]  /*0080*/  ISETP.GE.AND P0, PT, R7, R24, PT ;  /* 0x000000180700720c */ /* 0x000fda0003f06270 */
[----:B------:R-:W-:Y:S05]  /*0090*/  @P0 EXIT ;  /* 0x000000000000094d */ /* 0x000fea0003800000 */
[----:B------:R-:W0:Y:S01]  /*00a0*/  LDCU UR5, c[0x0][0x3ac] ;  /* 0x00007580ff0577ac */ /* 0x000e220008000800 */
[----:B------:R-:W0:Y:S01]  /*00b0*/  LDCU.64 UR8, c[0x0][0x398] ;  /* 0x00007300ff0877ac */ /* 0x000e220008000a00 */
[----:B------:R-:W1:Y:S01]  /*00c0*/  LDCU.64 UR20, c[0x0][0x358] ;  /* 0x00006b00ff1477ac */ /* 0x000e620008000a00 */
[----:B------:R-:W2:Y:S01]  /*00d0*/  LDCU UR19, c[0x0][0x360] ;  /* 0x00006c00ff1377ac */ /* 0x000ea20008000800 */
[----:B------:R-:W3:Y:S01]  /*00e0*/  LDCU UR7, c[0x0][0x3a8] ;  /* 0x00007500ff0777ac */ /* 0x000ee20008000800 */
[----:B------:R-:W4:Y:S01]  /*00f0*/  LDCU.64 UR10, c[0x0][0x398] ;  /* 0x00007300ff0a77ac */ /* 0x000f220008000a00 */
[----:B0-----:R-:W-:-:S04]  /*0100*/  UIADD3 UR4, UP0, UPT, UR5, UR8, URZ ;  /* 0x0000000805047290 */ /* 0x001fc8000ff1e0ff */
[----:B------:R-:W-:Y:S02]  /*0110*/  ULEA.HI.X.SX32 UR5, UR5, UR9, 0x1, UP0 ;  /* 0x0000000905057291 */ /* 0x000fe400080f0eff */
[----:B------:R-:W-:Y:S01]  /*0120*/  UISETP.GT.AND UP0, UPT, UR6, URZ, UPT ;  /* 0x000000ff0600728c */ /* 0x000fe2000bf04270 */
[----:B------:R-:W-:-:S03]  /*0130*/  IMAD.U32 R8, RZ, RZ, UR4 ;  /* 0x00000004ff087e24 */ /* 0x000fc6000f8e00ff */
[----:B------:R-:W-:-:S05]  /*0140*/  IMAD.U32 R9, RZ, RZ, UR5 ;  /* 0x00000005ff097e24 */ /* 0x000fca000f8e00ff */
[----:B-1234-:R-:W-:Y:S05]  /*0150*/  BRA.U UP0, `(.L_x_1) ;  /* 0x0000000100587547 */ /* 0x01efea000b800000 */
.L_x_4:
[----:B-1----:R-:W2:Y:S01]  /*0160*/  LDG.E.U8 R0, desc[UR20][R8.64] ;  /* 0x0000001408007981 */ /* 0x002ea2000c1e1100 */
[----:B------:R-:W-:Y:S01]  /*0170*/  BSSY.RECONVERGENT B0, `(.L_x_2) ;  /* 0x0000010000007945 */ /* 0x000fe20003800200 */
[----:B--2---:R-:W-:-:S04]  /*0180*/  ISETP.NE.AND P0, PT, R0, RZ, PT ;  /* 0x000000ff0000720c */ /* 0x004fc80003f05270 */
[----:B------:R-:W-:-:S13]  /*0190*/  ISETP.GE.OR P0, PT, R7, UR7, P0 ;  /* 0x0000000707007c0c */ /* 0x000fda0008706670 */
[----:B------:R-:W-:Y:S05]  /*01a0*/  @P0 BRA `(.L_x_3) ;  /* 0x0000000000300947 */ /* 0x000fea0003800000 */
[----:B------:R-:W-:Y:S02]  /*01b0*/  SHF.R.S32.HI R0, RZ, 0x1f, R7 ;  /* 0x0000001fff007819 */ /* 0x000fe40000011407 */
[----:B------:R-:W-:-:S04]  /*01c0*/  IADD3 R4, P0, PT, R7, UR10, RZ ;  /* 0x0000000a07047c10 */ /* 0x000fc8000ff1e0ff */
[----:B------:R-:W-:-:S05]  /*01d0*/  IADD3.X R5, PT, PT, R0, UR11, RZ, P0, !PT ;  /* 0x0000000b00057c10 */ /* 0x000fca00087fe4ff */
[----:B------:R-:W2:Y:S01]  /*01e0*/  LDG.E.U8 R2, desc[UR20][R4.64] ;  /* 0x0000001404027981 */ /* 0x000ea2000c1e1100 */
[----:B------:R-:W-:Y:S01]  /*01f0*/  IMAD.MOV.U32 R6, RZ, RZ, 0x1 ;  /* 0x00000001ff067424 */ /* 0x000fe200078e00ff */
[----:B--2---:R-:W-:-:S13]  /*0200*/  ISETP.NE.AND P0, PT, R2, RZ, PT ;  /* 0x000000ff0200720c */ /* 0x004fda0003f05270 */
[----:B------:R-:W0:Y:S01]  /*0210*/  @P0 LDC.64 R2, c[0x0][0x3a0] ;  /* 0x0000e800ff020b82 */ /* 0x000e220000000a00 */
[----:B------:R1:W-:Y:S01]  /*0220*/  @P0 STG.E.U8 desc[UR20][R4.64], RZ ;  /* 0x000000ff04000986 */ /* 0x0003e2000c101114 */
[----:B0-----:R-:W-:-:S05]  /*0230*/  @P0 IADD3 R2, P1, PT, R7, R2, RZ ;  /* 0x0000000207020210 */ /* 0x001fca0007f3e0ff */
[----:B------:R-:W-:Y:S01]  /*0240*/  @P0 IMAD.X R3, R0, 0x1, R3, P1 ;  /* 0x0000000100030824 */ /* 0x000fe200008e0603 */
[----:B------:R-:W-:-:S05]  /*0250*/  @P0 PRMT R0, R6, 0x7610, R0 ;  /* 0x0000761006000816 */ /* 0x000fca0000000000 */
[----:B------:R1:W-:Y:S02]  /*0260*/  @P0 STG.E.U8 desc[UR20][R2.64], R0 ;  /* 0x0000000002000986 */ /* 0x0003e4000c101114 */
.L_x_3:
[----:B------:R-:W-:Y:S05]  /*0270*/  BSYNC.RECONVERGENT B0 ;  /* 0x0000000000007941 */ /* 0x000fea0003800200 */
.L_x_2:
[----:B------:R-:W-:-:S05]  /*0280*/  VIADD R7, R7, UR19 ;  /* 0x0000001307077c36 */ /* 0x000fca0008000000 */
[----:B------:R-:W-:-:S13]  /*0290*/  ISETP.GE.AND P0, PT, R7, R24, PT ;  /* 0x000000180700720c */ /* 0x000fda0003f06270 */
[----:B------:R-:W-:Y:S05]  /*02a0*/  @!P0 BRA `(.L_x_4) ;  /* 0xfffffffc00ac8947 */ /* 0x000fea000383ffff */
[----:B------:R-:W-:Y:S05]  /*02b0*/  EXIT ;  /* 0x000000000000794d */ /* 0x000fea0003800000 */
.L_x_1:
[----:B------:R-:W0:Y:S01]  /*02c0*/  LDCU.64 UR12, c[0x0][0x390] ;  /* 0x00007200ff0c77ac */ /* 0x000e220008000a00 */
[----:B------:R-:W1:Y:S01]  /*02d0*/  LDCU.64 UR4, c[0x0][0x388] ;  /* 0x00007100ff0477ac */ /* 0x000e620008000a00 */
[----:B------:R-:W-:Y:S02]  /*02e0*/  ULOP3.LUT UR18, UR6, 0x7ffffffc, URZ, 0xc0, !UPT ;  /* 0x7ffffffc06127892 */ /* 0x000fe4000f8ec0ff */
[----:B0-----:R-:W-:Y:S02]  /*02f0*/  UIADD3 UR9, UP1, UPT, UR12, 0x8, URZ ;  /* 0x000000080c097890 */ /* 0x001fe4000ff3e0ff */
[----:B-1----:R-:W-:Y:S02]  /*0300*/  UIADD3 UR11, UP0, UPT, UR4, 0x8, URZ ;  /* 0x00000008040b7890 */ /* 0x002fe4000ff1e0ff */
[----:B------:R-:W-:Y:S02]  /*0310*/  UIADD3.X UR10, UPT, UPT, URZ, UR13, URZ, UP1, !UPT ;  /* 0x0000000dff0a7290 */ /* 0x000fe40008ffe4ff */
[----:B------:R-:W-:-:S02]  /*0320*/  UIADD3.X UR12, UPT, UPT, URZ, UR5, URZ, UP0, !UPT ;  /* 0x00000005ff0c7290 */ /* 0x000fc400087fe4ff */
[----:B------:R-:W-:Y:S02]  /*0330*/  ULOP3.LUT UR4, UR6, 0x3, URZ, 0xc0, !UPT ;  /* 0x0000000306047892 */ /* 0x000fe4000f8ec0ff */
[----:B------:R-:W-:-:S12]  /*0340*/  UIADD3 UR13, UPT, UPT, -UR18, URZ, URZ ;  /* 0x000000ff120d7290 */ /* 0x000fd8000fffe1ff */
.L_x_21:
[----:B------:R-:W2:Y:S01]  /*0350*/  LDG.E.U8 R0, desc[UR20][R8.64] ;  /* 0x0000001408007981 */ /* 0x000ea2000c1e1100 */
[----:B------:R-:W0:Y:S01]  /*0360*/  LDC R6, c[0x0][0x3a8] ;  /* 0x0000ea00ff067b82 */ /* 0x000e220000000800 */
[----:B------:R-:W-:Y:S01]  /*0370*/  BSSY.RECONVERGENT B0, `(.L_x_5) ;  /* 0x000011a000007945 */ /* 0x000fe20003800200 */
[----:B--2---:R-:W-:-:S04]  /*0380*/  ISETP.NE.AND P0, PT, R0, RZ, PT ;  /* 0x000000ff0000720c */ /* 0x004fc80003f05270 */
[----:B0-----:R-:W-:-:S13]  /*0390*/  ISETP.GE.OR P0, PT, R7, R6, P0 ;  /* 0x000000060700720c */ /* 0x001fda0000706670 */
[----:B------:R-:W-:Y:S05]  /*03a0*/  @P0 BRA `(.L_x_6) ;  /* 0x0000001000580947 */ /* 0x000fea0003800000 */
[----:B------:R-:W0:Y:S01]  /*03b0*/  LDC.64 R14, c[0x0][0x398] ;  /* 0x0000e600ff0e7b82 */ /* 0x000e220000000a00 */
[----:B------:R-:W-:Y:S02]  /*03c0*/  SHF.R.S32.HI R0, RZ, 0x1f, R7 ;  /* 0x0000001fff007819 */ /* 0x000fe40000011407 */
[----:B0-----:R-:W-:-:S05]  /*03d0*/  IADD3 R4, P0, PT, R7, R14, RZ ;  /* 0x0000000e07047210 */ /* 0x001fca0007f1e0ff */
[----:B------:R-:W-:-:S05]  /*03e0*/  IMAD.X R5, R0, 0x1, R15, P0 ;  /* 0x0000000100057824 */ /* 0x000fca00000e060f */
[----:B------:R-:W2:Y:S02]  /*03f0*/  LDG.E.U8 R2, desc[UR20][R4.64] ;  /* 0x0000001404027981 */ /* 0x000ea4000c1e1100 */
[----:B--2---:R-:W-:-:S13]  /*0400*/  ISETP.NE.AND P0, PT, R2, RZ, PT ;  /* 0x000000ff0200720c */ /* 0x004fda0003f05270 */
[----:B------:R-:W-:Y:S05]  /*0410*/  @!P0 BRA `(.L_x_6) ;  /* 0x00000010003c8947 */ /* 0x000fea0003800000 */
[----:B------:R-:W0:Y:S01]  /*0420*/  LDCU.64 UR16, c[0x0][0x3a0] ;  /* 0x00007400ff1077ac */ /* 0x000e220008000a00 */
[----:B------:R-:W-:Y:S01]  /*0430*/  IMAD.MOV.U32 R12, RZ, RZ, 0x1 ;  /* 0x00000001ff0c7424 */ /* 0x000fe200078e00ff */
[----:B------:R-:W1:Y:S01]  /*0440*/  LDC.64 R10, c[0x0][0x390] ;  /* 0x0000e400ff0a7b82 */ /* 0x000e620000000a00 */
[----:B------:R2:W-:Y:S01]  /*0450*/  STG.E.U8 desc[UR20][R4.64], RZ ;  /* 0x000000ff04007986 */ /* 0x0005e2000c101114 */
[----:B------:R-:W-:Y:S01]  /*0460*/  IMAD.MOV.U32 R17, RZ, RZ, RZ ;  /* 0x000000ffff117224 */ /* 0x000fe200078e00ff */
[----:B0-----:R-:W-:-:S04]  /*0470*/  IADD3 R2, P0, PT, R7, UR16, RZ ;  /* 0x0000001007027c10 */ /* 0x001fc8000ff1e0ff */
[----:B------:R-:W-:Y:S02]  /*0480*/  IADD3.X R3, PT, PT, R0, UR17, RZ, P0, !PT ;  /* 0x0000001100037c10 */ /* 0x000fe400087fe4ff */
[----:B------:R-:W-:Y:S02]  /*0490*/  PRMT R0, R12, 0x7610, R0 ;  /* 0x000076100c007816 */ /* 0x000fe40000000000 */
[----:B------:R-:W-:Y:S01]  /*04a0*/  ISETP.GE.U32.AND P0, PT, R6, 0x4, PT ;  /* 0x000000040600780c */ /* 0x000fe20003f06070 */
[C---:B------:R-:W-:Y:S02]  /*04b0*/  IMAD R6, R7.reuse, R6, RZ ;  /* 0x0000000607067224 */ /* 0x040fe400078e02ff */
[----:B------:R2:W-:Y:S01]  /*04c0*/  STG.E.U8 desc[UR20][R2.64], R0 ;  /* 0x0000000002007986 */ /* 0x0005e2000c101114 */
[----:B-1----:R-:W-:-:S09]  /*04d0*/  IMAD.WIDE R10, R7, 0x4, R10 ;  /* 0x00000004070a7825 */ /* 0x002fd200078e020a */
[----:B--2---:R-:W-:Y:S05]  /*04e0*/  @!P0 BRA `(.L_x_7) ;  /* 0x0000000800648947 */ /* 0x004fea0003800000 */
[----:B------:R-:W0:Y:S01]  /*04f0*/  LDC.64 R2, c[0x0][0x380] ;  /* 0x0000e000ff027b82 */ /* 0x000e220000000a00 */
[----:B------:R-:W1:Y:S01]  /*0500*/  LDCU.64 UR14, c[0x0][0x3b0] ;  /* 0x00007600ff0e77ac */ /* 0x000e620008000a00 */
[----:B------:R-:W-:Y:S01]  /*0510*/  IADD3 R4, P0, PT, R14, 0x1, RZ ;  /* 0x000000010e047810 */ /* 0x000fe20007f1e0ff */
[----:B------:R-:W-:Y:S01]  /*0520*/  IMAD.U32 R20, RZ, RZ, UR10 ;  /* 0x0000000aff147e24 */ /* 0x000fe2000f8e00ff */
[----:B------:R-:W-:Y:S01]  /*0530*/  UIADD3 UR7, UP0, UPT, UR16, 0x3, URZ ;  /* 0x0000000310077890 */ /* 0x000fe2000ff1e0ff */
[----:B------:R-:W-:-:S03]  /*0540*/  IMAD.U32 R0, RZ, RZ, UR11 ;  /* 0x0000000bff007e24 */ /* 0x000fc6000f8e00ff */
[----:B------:R-:W2:Y:S01]  /*0550*/  LDC.64 R12, c[0x0][0x380] ;  /* 0x0000e000ff0c7b82 */ /* 0x000ea20000000a00 */
[----:B------:R-:W-:Y:S01]  /*0560*/  UIADD3.X UR8, UPT, UPT, URZ, UR17, URZ, UP0, !UPT ;  /* 0x00000011ff087290 */ /* 0x000fe200087fe4ff */
[----:B------:R-:W-:Y:S02]  /*0570*/  IMAD.X R14, RZ, RZ, R15, P0 ;  /* 0x000000ffff0e7224 */ /* 0x000fe400000e060f */
[----:B------:R-:W-:Y:S02]  /*0580*/  IMAD.U32 R22, RZ, RZ, UR12 ;  /* 0x0000000cff167e24 */ /* 0x000fe4000f8e00ff */
[----:B------:R-:W-:Y:S02]  /*0590*/  IMAD.MOV.U32 R25, RZ, RZ, R6 ;  /* 0x000000ffff197224 */ /* 0x000fe400078e0006 */
[----:B------:R-:W-:Y:S02]  /*05a0*/  IMAD.U32 R26, RZ, RZ, UR13 ;  /* 0x0000000dff1a7e24 */ /* 0x000fe4000f8e00ff */
[----:B------:R-:W-:Y:S01]  /*05b0*/  IMAD.U32 R16, RZ, RZ, UR7 ;  /* 0x00000007ff107e24 */ /* 0x000fe2000f8e00ff */
[----:B-1----:R-:W-:Y:S01]  /*05c0*/  UIADD3 UR5, UP1, UPT, UR14, 0x8, URZ ;  /* 0x000000080e057890 */ /* 0x002fe2000ff3e0ff */
[----:B------:R-:W-:-:S03]  /*05d0*/  IMAD.U32 R17, RZ, RZ, UR8 ;  /* 0x00000008ff117e24 */ /* 0x000fc6000f8e00ff */
[----:B------:R-:W-:Y:S01]  /*05e0*/  UIADD3.X UR6, UPT, UPT, URZ, UR15, URZ, UP1, !UPT ;  /* 0x0000000fff067290 */ /* 0x000fe20008ffe4ff */
[----:B0-----:R-:W-:-:S04]  /*05f0*/  IMAD.WIDE R2, R6, 0x4, R2 ;  /* 0x0000000406027825 */ /* 0x001fc800078e0202 */
[----:B------:R-:W-:Y:S01]  /*0600*/  IMAD.U32 R18, RZ, RZ, UR5 ;  /* 0x00000005ff127e24 */ /* 0x000fe2000f8e00ff */
[----:B------:R-:W-:Y:S01]  /*0610*/  IADD3 R5, P1, PT, R2, 0x8, RZ ;  /* 0x0000000802057810 */ /* 0x000fe20007f3e0ff */
[----:B------:R-:W-:Y:S02]  /*0620*/  IMAD.U32 R2, RZ, RZ, UR9 ;  /* 0x00000009ff027e24 */ /* 0x000fe4000f8e00ff */
[----:B------:R-:W-:Y:S02]  /*0630*/  IMAD.U32 R19, RZ, RZ, UR6 ;  /* 0x00000006ff137e24 */ /* 0x000fe4000f8e00ff */
[----:B--2---:R-:W-:-:S08]  /*0640*/  IMAD.X R3, RZ, RZ, R3, P1 ;  /* 0x000000ffff037224 */ /* 0x004fd000008e0603 */
.L_x_16:
[----:B------:R-:W-:Y:S02]  /*0650*/  IMAD.MOV.U32 R15, RZ, RZ, R14 ;  /* 0x000000ffff0f7224 */ /* 0x000fe400078e000e */
[----:B------:R-:W-:-:S05]  /*0660*/  IMAD.MOV.U32 R14, RZ, RZ, R4 ;  /* 0x000000ffff0e7224 */ /* 0x000fca00078e0004 */
[----:B------:R-:W2:Y:S01]  /*0670*/  LDG.E.U8 R4, desc[UR20][R14.64+-0x1] ;  /* 0xffffff140e047981 */ /* 0x000ea2000c1e1100 */
[----:B------:R-:W-:Y:S02]  /*0680*/  IMAD.MOV.U32 R21, RZ, RZ, R20 ;  /* 0x000000ffff157224 */ /* 0x000fe400078e0014 */
[----:B------:R-:W-:Y:S02]  /*0690*/  IMAD.MOV.U32 R23, RZ, RZ, R22 ;  /* 0x000000ffff177224 */ /* 0x000fe400078e0016 */
[----:B------:R-:W-:Y:S02]  /*06a0*/  IMAD.MOV.U32 R28, RZ, RZ, R5 ;  /* 0x000000ffff1c7224 */ /* 0x000fe400078e0005 */
[----:B------:R-:W-:Y:S02]  /*06b0*/  IMAD.MOV.U32 R29, RZ, RZ, R3 ;  /* 0x000000ffff1d7224 */ /* 0x000fe400078e0003 */
[----:B------:R-:W-:Y:S02]  /*06c0*/  IMAD.MOV.U32 R20, RZ, RZ, R2 ;  /* 0x000000ffff147224 */ /* 0x000fe400078e0002 */
[----:B------:R-:W-:Y:S01]  /*06d0*/  IMAD.MOV.U32 R22, RZ, RZ, R0 ;  /* 0x000000ffff167224 */ /* 0x000fe200078e0000 */
[----:B--2---:R-:W-:-:S13]  /*06e0*/  ISETP.NE.AND P0, PT, R4, RZ, PT ;  /* 0x000000ff0400720c */ /* 0x004fda0003f05270 */
[----:B------:R-:W-:Y:S05]  /*06f0*/  @P0 BRA `(.L_x_8) ;  /* 0x0000000000600947 */ /* 0x000fea0003800000 */
[----:B------:R-:W2:Y:S01]  /*0700*/  LDG.E.U8 R0, desc[UR20][R16.64+-0x3] ;  /* 0xfffffd1410007981 */ /* 0x000ea2000c1e1100 */
[----:B------:R-:W-:Y:S01]  /*0710*/  BSSY.RECONVERGENT B1, `(.L_x_8) ;  /* 0x0000016000017945 */ /* 0x000fe20003800200 */
[----:B--2---:R-:W-:-:S13]  /*0720*/  ISETP.NE.AND P0, PT, R0, RZ, PT ;  /* 0x000000ff0000720c */ /* 0x004fda0003f05270 */
[----:B------:R-:W-:Y:S05]  /*0730*/  @P0 BRA `(.L_x_9) ;  /* 0x00000000004c0947 */ /* 0x000fea0003800000 */
[----:B------:R-:W-:-:S05]  /*0740*/  IMAD.WIDE R4, R25, 0x4, R12 ;  /* 0x0000000419047825 */ /* 0x000fca00078e020c */
[----:B------:R-:W2:Y:S02]  /*0750*/  LDG.E R0, desc[UR20][R4.64] ;  /* 0x0000001404007981 */ /* 0x000ea4000c1e1900 */
[----:B--2---:R-:W-:-:S13]  /*0760*/  ISETP.GE.AND P0, PT, R0, 0x1, PT ;  /* 0x000000010000780c */ /* 0x004fda0003f06270 */
[----:B------:R-:W-:Y:S05]  /*0770*/  @!P0 BRA `(.L_x_9) ;  /* 0x00000000003c8947 */ /* 0x000fea0003800000 */
[----:B------:R-:W-:Y:S02]  /*0780*/  IMAD.MOV.U32 R2, RZ, RZ, RZ ;  /* 0x000000ffff027224 */ /* 0x000fe400078e00ff */
[----:B------:R-:W-:-:S05]  /*0790*/  IMAD.MOV.U32 R3, RZ, RZ, 0x1 ;  /* 0x00000001ff037424 */ /* 0x000fca00078e00ff */
[----:B------:R-:W2:Y:S02]  /*07a0*/  ATOMG.E.CAS.STRONG.GPU PT, R2, [R18+-0x8], R2, R3 ;  /* 0xfffff802120273a9 */ /* 0x000ea400001ee103 */
[----:B--2---:R-:W-:-:S13]  /*07b0*/  ISETP.NE.AND P0, PT, R2, 0x1, PT ;  /* 0x000000010200780c */ /* 0x004fda0003f05270 */
[----:B------:R-:W-:Y:S05]  /*07c0*/  @!P0 BRA `(.L_x_9) ;  /* 0x0000000000288947 */ /* 0x000fea0003800000 */
[----:B------:R-:W2:Y:S01]  /*07d0*/  LDG.E.U8 R0, desc[UR20][R14.64+-0x1] ;  /* 0xffffff140e007981 */ /* 0x000ea2000c1e1100 */
[----:B------:R-:W-:Y:S01]  /*07e0*/  IMAD.MOV.U32 R2, RZ, RZ, 0x1 ;  /* 0x00000001ff027424 */ /* 0x000fe200078e00ff */
[----:B--2---:R-:W-:-:S13]  /*07f0*/  ISETP.NE.AND P0, PT, R0, RZ, PT ;  /* 0x000000ff0000720c */ /* 0x004fda0003f05270 */
[----:B------:R0:W-:Y:S04]  /*0800*/  @!P0 STG.E.U8 desc[UR20][R14.64+-0x1], R2 ;  /* 0xffffff020e008986 */ /* 0x0001e8000c101114 */
[----:B------:R0:W-:Y:S04]  /*0810*/  @!P0 STG.E desc[UR20][R18.64+-0x8], RZ ;  /* 0xfffff8ff12008986 */ /* 0x0001e8000c101914 */
[----:B------:R0:W-:Y:S04]  /*0820*/  @!P0 STG.E desc[UR20][R22.64+-0x8], R7 ;  /* 0xfffff80716008986 */ /* 0x0001e8000c101914 */
[----:B------:R-:W2:Y:S04]  /*0830*/  @!P0 LDG.E R5, desc[UR20][R4.64] ;  /* 0x0000001404058981 */ /* 0x000ea8000c1e1900 */
[----:B------:R-:W2:Y:S02]  /*0840*/  @!P0 LDG.E R0, desc[UR20][R10.64] ;  /* 0x000000140a008981 */ /* 0x000ea4000c1e1900 */
[----:B--2---:R-:W-:-:S05]  /*0850*/  @!P0 VIMNMX R3, PT, PT, R0, R5, PT ;  /* 0x0000000500038248 */ /* 0x004fca0003fe0100 */
[----:B------:R0:W-:Y:S02]  /*0860*/  @!P0 STG.E desc[UR20][R20.64+-0x8], R3 ;  /* 0xfffff80314008986 */ /* 0x0001e4000c101914 */
.L_x_9:
[----:B------:R-:W-:Y:S05]  /*0870*/  BSYNC.RECONVERGENT B1 ;  /* 0x0000000000017941 */ /* 0x000fea0003800200 */
.L_x_8:
[----:B------:R-:W2:Y:S02]  /*0880*/  LDG.E.U8 R0, desc[UR20][R14.64] ;  /* 0x000000140e007981 */ /* 0x000ea4000c1e1100 */
[----:B--2---:R-:W-:-:S13]  /*0890*/  ISETP.NE.AND P0, PT, R0, RZ, PT ;  /* 0x000000ff0000720c */ /* 0x004fda0003f05270 */
[----:B------:R-:W-:Y:S05]  /*08a0*/  @P0 BRA `(.L_x_10) ;  /* 0x00000000005c0947 */ /* 0x000fea0003800000 */
[----:B------:R-:W2:Y:S01]  /*08b0*/  LDG.E.U8 R0, desc[UR20][R16.64+-0x2] ;  /* 0xfffffe1410007981 */ /* 0x000ea2000c1e1100 */
[----:B------:R-:W-:Y:S01]  /*08c0*/  BSSY.RECONVERGENT B1, `(.L_x_10) ;  /* 0x0000015000017945 */ /* 0x000fe20003800200 */
[----:B--2---:R-:W-:-:S13]  /*08d0*/  ISETP.NE.AND P0, PT, R0, RZ, PT ;  /* 0x000000ff0000720c */ /* 0x004fda0003f05270 */
[----:B------:R-:W-:Y:S05]  /*08e0*/  @P0 BRA `(.L_x_11) ;  /* 0x0000000000480947 */ /* 0x000fea0003800000 */
[----:B------:R-:W2:Y:S02]  /*08f0*/  LDG.E R0, desc[UR20][R28.64+-0x4] ;  /* 0xfffffc141c007981 */ /* 0x000ea4000c1e1900 */
[----:B--2---:R-:W-:-:S13]  /*0900*/  ISETP.GE.AND P0, PT, R0, 0x1, PT ;  /* 0x000000010000780c */ /* 0x004fda0003f06270 */
[----:B------:R-:W-:Y:S05]  /*0910*/  @!P0 BRA `(.L_x_11) ;  /* 0x00000000003c8947 */ /* 0x000fea0003800000 */
[----:B0-----:R-:W-:Y:S02]  /*0920*/  IMAD.MOV.U32 R2, RZ, RZ, RZ ;  /* 0x000000ffff027224 */ /* 0x001fe400078e00ff */
        /* <DEDUP_REMOVED lines=14> */
.L_x_11:
[----:B------:R-:W-:Y:S05]  /*0a10*/  BSYNC.RECONVERGENT B1 ;  /* 0x0000000000017941 */ /* 0x000fea0003800200 */
.L_x_10:
        /* <DEDUP_REMOVED lines=10> */
[----:B01----:R-:W-:Y:S02]  /*0ac0*/  IMAD.MOV.U32 R2, RZ, RZ, RZ ;  /* 0x000000ffff027224 */ /* 0x003fe400078e00ff */
[----:B------:R-:W-:-:S05]  /*0ad0*/  IMAD.MOV.U32 R3, RZ, RZ, 0x1 ;  /* 0x00000001ff037424 */ /* 0x000fca00078e00ff */
[----:B------:R-:W2:Y:S02]  /*0ae0*/  ATOMG.E.CAS.STRONG.GPU PT, R2, [R18], R2, R3 ;  /* 0x00000002120273a9 */ /* 0x000ea400001ee103 */
        /* <DEDUP_REMOVED lines=8> */
[----:B------:R-:W3:Y:S04]  /*0b70*/  @!P0 LDG.E R0, desc[UR20][R10.64] ;  /* 0x000000140a008981 */ /* 0x000ee8000c1e1900 */
[----:B------:R-:W3:Y:S02]  /*0b80*/  @!P0 LDG.E R3, desc[UR20][R28.64] ;  /* 0x000000141c038981 */ /* 0x000ee4000c1e1900 */
[----:B---3--:R-:W-:-:S05]  /*0b90*/  @!P0 VIMNMX R3, PT, PT, R0, R3, PT ;  /* 0x0000000300038248 */ /* 0x008fca0003fe0100 */
[----:B------:R2:W-:Y:S02]  /*0ba0*/  @!P0 STG.E desc[UR20][R20.64], R3 ;  /* 0x0000000314008986 */ /* 0x0005e4000c101914 */
.L_x_13:
[----:B------:R-:W-:Y:S05]  /*0bb0*/  BSYNC.RECONVERGENT B1 ;  /* 0x0000000000017941 */ /* 0x000fea0003800200 */
.L_x_12:
[----:B------:R-:W3:Y:S02]  /*0bc0*/  LDG.E.U8 R0, desc[UR20][R14.64+0x2] ;  /* 0x000002140e007981 */ /* 0x000ee4000c1e1100 */
[----:B---3--:R-:W-:-:S13]  /*0bd0*/  ISETP.NE.AND P0, PT, R0, RZ, PT ;  /* 0x000000ff0000720c */ /* 0x008fda0003f05270 */
[----:B------:R-:W-:Y:S05]  /*0be0*/  @P0 BRA `(.L_x_14) ;  /* 0x0000000000600947 */ /* 0x000fea0003800000 */
[----:B------:R-:W3:Y:S01]  /*0bf0*/  LDG.E.U8 R0, desc[UR20][R16.64] ;  /* 0x0000001410007981 */ /* 0x000ee2000c1e1100 */
[----:B------:R-:W-:Y:S01]  /*0c00*/  BSSY.RECONVERGENT B1, `(.L_x_14) ;  /* 0x0000016000017945 */ /* 0x000fe20003800200 */
[----:B---3--:R-:W-:-:S13]  /*0c10*/  ISETP.NE.AND P0, PT, R0, RZ, PT ;  /* 0x000000ff0000720c */ /* 0x008fda0003f05270 */
[----:B------:R-:W-:Y:S05]  /*0c20*/  @P0 BRA `(.L_x_15) ;  /* 0x00000000004c0947 */ /* 0x000fea0003800000 */
[----:B------:R-:W3:Y:S02]  /*0c30*/  LDG.E R0, desc[UR20][R28.64+0x4] ;  /* 0x000004141c007981 */ /* 0x000ee4000c1e1900 */
[----:B---3--:R-:W-:-:S13]  /*0c40*/  ISETP.GE.AND P0, PT, R0, 0x1, PT ;  /* 0x000000010000780c */ /* 0x008fda0003f06270 */
[----:B------:R-:W-:Y:S05]  /*0c50*/  @!P0 BRA `(.L_x_15) ;  /* 0x0000000000408947 */ /* 0x000fea0003800000 */
[----:B012---:R-:W-:Y:S02]  /*0c60*/  IMAD.MOV.U32 R2, RZ, RZ, RZ ;  /* 0x000000ffff027224 */ /* 0x007fe400078e00ff */
[----:B------:R-:W-:-:S05]  /*0c70*/  IMAD.MOV.U32 R3, RZ, RZ, 0x1 ;  /* 0x00000001ff037424 */ /* 0x000fca00078e00ff */
[----:B------:R-:W2:Y:S02]  /*0c80*/  ATOMG.E.CAS.STRONG.GPU PT, R2, [R18+0x4], R2, R3 ;  /* 0x00000402120273a9 */ /* 0x000ea400001ee103 */
[----:B--2---:R-:W-:-:S13]  /*0c90*/  ISETP.NE.AND P0, PT, R2, 0x1, PT ;  /* 0x000000010200780c */ /* 0x004fda0003f05270 */
[----:B------:R-:W-:Y:S05]  /*0ca0*/  @!P0 BRA `(.L_x_15) ;  /* 0x00000000002c8947 */ /* 0x000fea0003800000 */
[----:B------:R-:W2:Y:S02]  /*0cb0*/  LDG.E.U8 R0, desc[UR20][R14.64+0x2] ;  /* 0x000002140e007981 */ /* 0x000ea4000c1e1100 */
[----:B--2---:R-:W-:-:S13]  /*0cc0*/  ISETP.NE.AND P0, PT, R0, RZ, PT ;  /* 0x000000ff0000720c */ /* 0x004fda0003f05270 */
[----:B------:R-:W-:Y:S05]  /*0cd0*/  @P0 BRA `(.L_x_15) ;  /* 0x0000000000200947 */ /* 0x000fea0003800000 */
[----:B------:R-:W-:-:S05]  /*0ce0*/  IMAD.MOV.U32 R2, RZ, RZ, 0x1 ;  /* 0x00000001ff027424 */ /* 0x000fca00078e00ff */
[----:B------:R3:W-:Y:S04]  /*0cf0*/  STG.E.U8 desc[UR20][R14.64+0x2], R2 ;  /* 0x000002020e007986 */ /* 0x0007e8000c101114 */
[----:B------:R3:W-:Y:S04]  /*0d00*/  STG.E desc[UR20][R18.64+0x4], RZ ;  /* 0x000004ff12007986 */ /* 0x0007e8000c101914 */
[----:B------:R3:W-:Y:S04]  /*0d10*/  STG.E desc[UR20][R22.64+0x4], R7 ;  /* 0x0000040716007986 */ /* 0x0007e8000c101914 */
[----:B------:R-:W2:Y:S04]  /*0d20*/  LDG.E R0, desc[UR20][R10.64] ;  /* 0x000000140a007981 */ /* 0x000ea8000c1e1900 */
[----:B------:R-:W2:Y:S02]  /*0d30*/  LDG.E R3, desc[UR20][R28.64+0x4] ;  /* 0x000004141c037981 */ /* 0x000ea4000c1e1900 */
[----:B--2---:R-:W-:-:S05]  /*0d40*/  VIMNMX R3, PT, PT, R0, R3, PT ;  /* 0x0000000300037248 */ /* 0x004fca0003fe0100 */
[----:B------:R3:W-:Y:S02]  /*0d50*/  STG.E desc[UR20][R20.64+0x4], R3 ;  /* 0x0000040314007986 */ /* 0x0007e4000c101914 */
.L_x_15:
[----:B------:R-:W-:Y:S05]  /*0d60*/  BSYNC.RECONVERGENT B1 ;  /* 0x0000000000017941 */ /* 0x000fea0003800200 */
.L_x_14:
[----:B------:R-:W-:Y:S01]  /*0d70*/  IADD3 R5, P0, PT, R28, 0x10, RZ ;  /* 0x000000101c057810 */ /* 0x000fe20007f1e0ff */
[----:B------:R-:W-:Y:S01]  /*0d80*/  VIADD R26, R26, 0x4 ;  /* 0x000000041a1a7836 */ /* 0x000fe20000000000 */
[----:B------:R-:W-:Y:S01]  /*0d90*/  IADD3 R16, P1, PT, R16, 0x4, RZ ;  /* 0x0000000410107810 */ /* 0x000fe20007f3e0ff */
[----:B------:R-:W-:Y:S01]  /*0da0*/  VIADD R25, R25, 0x4 ;  /* 0x0000000419197836 */ /* 0x000fe20000000000 */
[----:B0123--:R-:W-:Y:S01]  /*0db0*/  IADD3 R18, P2, PT, R18, 0x10, RZ ;  /* 0x0000001012127810 */ /* 0x00ffe20007f5e0ff */
[----:B------:R-:W-:Y:S01]  /*0dc0*/  IMAD.X R3, RZ, RZ, R29, P0 ;  /* 0x000000ffff037224 */ /* 0x000fe200000e061d */
[----:B------:R-:W-:Y:S01]  /*0dd0*/  IADD3 R4, P0, PT, R14, 0x4, RZ ;  /* 0x000000040e047810 */ /* 0x000fe20007f1e0ff */
[----:B------:R-:W-:Y:S01]  /*0de0*/  IMAD.X R17, RZ, RZ, R17, P1 ;  /* 0x000000ffff117224 */ /* 0x000fe200008e0611 */
[----:B------:R-:W-:Y:S01]  /*0df0*/  IADD3 R0, P1, PT, R22, 0x10, RZ ;  /* 0x0000001016007810 */ /* 0x000fe20007f3e0ff */
[----:B------:R-:W-:Y:S01]  /*0e00*/  IMAD.X R19, RZ, RZ, R19, P2 ;  /* 0x000000ffff137224 */ /* 0x000fe200010e0613 */
[----:B------:R-:W-:Y:S01]  /*0e10*/  IADD3 R2, P3, PT, R20, 0x10, RZ ;  /* 0x0000001014027810 */ /* 0x000fe20007f7e0ff */
[----:B------:R-:W-:Y:S01]  /*0e20*/  IMAD.X R14, RZ, RZ, R15, P0 ;  /* 0x000000ffff0e7224 */ /* 0x000fe200000e060f */
[----:B------:R-:W-:Y:S01]  /*0e30*/  ISETP.NE.AND P0, PT, R26, RZ, PT ;  /* 0x000000ff1a00720c */ /* 0x000fe20003f05270 */
[----:B------:R-:W-:-:S02]  /*0e40*/  IMAD.X R22, RZ, RZ, R23, P1 ;  /* 0x000000ffff167224 */ /* 0x000fc400008e0617 */
[----:B------:R-:W-:-:S10]  /*0e50*/  IMAD.X R20, RZ, RZ, R21, P3 ;  /* 0x000000ffff147224 */ /* 0x000fd400018e0615 */
[----:B------:R-:W-:Y:S05]  /*0e60*/  @P0 BRA `(.L_x_16) ;  /* 0xfffffff400f80947 */ /* 0x000fea000383ffff */
[----:B------:R-:W-:-:S07]  /*0e70*/  IMAD.U32 R17, RZ, RZ, UR18 ;  /* 0x00000012ff117e24 */ /* 0x000fce000f8e00ff */
.L_x_7:
[----:B------:R-:W-:-:S09]  /*0e80*/  UISETP.NE.AND UP0, UPT, UR4, URZ, UPT ;  /* 0x000000ff0400728c */ /* 0x000fd2000bf05270 */
[----:B------:R-:W-:Y:S05]  /*0e90*/  BRA.U !UP0, `(.L_x_6) ;  /* 0x00000005089c7547 */ /* 0x000fea000b800000 */
[----:B------:R-:W0:Y:S01]  /*0ea0*/  LDCU.64 UR6, c[0x0][0x398] ;  /* 0x00007300ff0677ac */ /* 0x000e220008000a00 */
[----:B------:R-:W1:Y:S08]  /*0eb0*/  LDC.64 R12, c[0x0][0x3b0] ;  /* 0x0000ec00ff0c7b82 */ /* 0x000e700000000a00 */
[----:B------:R-:W2:Y:S08]  /*0ec0*/  LDC.64 R14, c[0x0][0x388] ;  /* 0x0000e200ff0e7b82 */ /* 0x000eb00000000a00 */
[----:B------:R-:W3:Y:S01]  /*0ed0*/  LDC.64 R18, c[0x0][0x390] ;  /* 0x0000e400ff127b82 */ /* 0x000ee20000000a00 */
[----:B0-----:R-:W-:-:S05]  /*0ee0*/  IADD3 R4, P0, PT, R17, UR6, RZ ;  /* 0x0000000611047c10 */ /* 0x001fca000ff1e0ff */
[----:B------:R-:W-:Y:S01]  /*0ef0*/  IMAD.X R5, RZ, RZ, UR7, P0 ;  /* 0x00000007ff057e24 */ /* 0x000fe200080e06ff */
[----:B------:R-:W0:Y:S04]  /*0f00*/  LDCU.64 UR6, c[0x0][0x3a0] ;  /* 0x00007400ff0677ac */ /* 0x000e280008000a00 */
[----:B------:R-:W4:Y:S01]  /*0f10*/  LDG.E.U8 R0, desc[UR20][R4.64] ;  /* 0x0000001404007981 */ /* 0x000f22000c1e1100 */
[----:B-1----:R-:W-:-:S04]  /*0f20*/  IMAD.WIDE.U32 R12, R17, 0x4, R12 ;  /* 0x00000004110c7825 */ /* 0x002fc800078e000c */
[----:B--2---:R-:W-:-:S04]  /*0f30*/  IMAD.WIDE.U32 R14, R17, 0x4, R14 ;  /* 0x00000004110e7825 */ /* 0x004fc800078e000e */
[C---:B---3--:R-:W-:Y:S01]  /*0f40*/  IMAD.WIDE.U32 R18, R17.reuse, 0x4, R18 ;  /* 0x0000000411127825 */ /* 0x048fe200078e0012 */
[----:B0-----:R-:W-:-:S05]  /*0f50*/  IADD3 R2, P1, PT, R17, UR6, RZ ;  /* 0x0000000611027c10 */ /* 0x001fca000ff3e0ff */
[----:B------:R-:W-:Y:S01]  /*0f60*/  IMAD.X R3, RZ, RZ, UR7, P1 ;  /* 0x00000007ff037e24 */ /* 0x000fe200088e06ff */
[----:B----4-:R-:W-:-:S13]  /*0f70*/  ISETP.NE.AND P0, PT, R0, RZ, PT ;  /* 0x000000ff0000720c */ /* 0x010fda0003f05270 */
[----:B------:R-:W-:Y:S05]  /*0f80*/  @P0 BRA `(.L_x_17) ;  /* 0x00000000006c0947 */ /* 0x000fea0003800000 */
[----:B------:R-:W2:Y:S01]  /*0f90*/  LDG.E.U8 R0, desc[UR20][R2.64] ;  /* 0x0000001402007981 */ /* 0x000ea2000c1e1100 */
[----:B------:R-:W-:Y:S01]  /*0fa0*/  BSSY.RECONVERGENT B1, `(.L_x_17) ;  /* 0x0000019000017945 */ /* 0x000fe20003800200 */
[----:B--2---:R-:W-:-:S13]  /*0fb0*/  ISETP.NE.AND P0, PT, R0, RZ, PT ;  /* 0x000000ff0000720c */ /* 0x004fda0003f05270 */
[----:B------:R-:W-:Y:S05]  /*0fc0*/  @P0 BRA `(.L_x_18) ;  /* 0x0000000000580947 */ /* 0x000fea0003800000 */
[----:B------:R-:W0:Y:S01]  /*0fd0*/  LDC.64 R20, c[0x0][0x380] ;  /* 0x0000e000ff147b82 */ /* 0x000e220000000a00 */
[----:B------:R-:W-:-:S04]  /*0fe0*/  IMAD.IADD R23, R6, 0x1, R17 ;  /* 0x0000000106177824 */ /* 0x000fc800078e0211 */
[----:B0-----:R-:W-:-:S05]  /*0ff0*/  IMAD.WIDE R20, R23, 0x4, R20 ;  /* 0x0000000417147825 */ /* 0x001fca00078e0214 */
[----:B------:R-:W2:Y:S02]  /*1000*/  LDG.E R0, desc[UR20][R20.64] ;  /* 0x0000001414007981 */ /* 0x000ea4000c1e1900 */
[----:B--2---:R-:W-:-:S13]  /*1010*/  ISETP.GE.AND P0, PT, R0, 0x1, PT ;  /* 0x000000010000780c */ /* 0x004fda0003f06270 */
[----:B------:R-:W-:Y:S05]  /*1020*/  @!P0 BRA `(.L_x_18) ;  /* 0x0000000000408947 */ /* 0x000fea0003800000 */
[----:B------:R-:W-:Y:S02]  /*1030*/  IMAD.MOV.U32 R23, RZ, RZ, 0x1 ;  /* 0x00000001ff177424 */ /* 0x000fe400078e00ff */
[----:B------:R-:W-:-:S05]  /*1040*/  IMAD.MOV.U32 R22, RZ, RZ, RZ ;  /* 0x000000ffff167224 */ /* 0x000fca00078e00ff */
[----:B------:R-:W2:Y:S02]  /*1050*/  ATOMG.E.CAS.STRONG.GPU PT, R0, [R12], R22, R23 ;  /* 0x000000160c0073a9 */ /* 0x000ea400001ee117 */
        /* <DEDUP_REMOVED lines=13> */
.L_x_18:
[----:B------:R-:W-:Y:S05]  /*1130*/  BSYNC.RECONVERGENT B1 ;  /* 0x0000000000017941 */ /* 0x000fea0003800200 */
.L_x_17:
[----:B------:R-:W-:-:S09]  /*1140*/  UISETP.NE.AND UP0, UPT, UR4, 0x1, UPT ;  /* 0x000000010400788c */ /* 0x000fd2000bf05270 */
[----:B------:R-:W-:Y:S05]  /*1150*/  BRA.U !UP0, `(.L_x_6) ;  /* 0x0000000108ec7547 */ /* 0x000fea000b800000 */
[----:B------:R-:W2:Y:S01]  /*1160*/  LDG.E.U8 R0, desc[UR20][R4.64+0x1] ;  /* 0x0000011404007981 */ /* 0x000ea2000c1e1100 */
[----:B------:R-:W0:Y:S01]  /*1170*/  LDCU.64 UR6, c[0x0][0x380] ;  /* 0x00007000ff0677ac */ /* 0x000e220008000a00 */
[----:B------:R-:W-:-:S04]  /*1180*/  IADD3 R17, P0, PT, R6, R17, RZ ;  /* 0x0000001106117210 */ /* 0x000fc80007f1e0ff */
[----:B------:R-:W-:Y:S02]  /*1190*/  LEA.HI.X.SX32 R6, R6, RZ, 0x1, P0 ;  /* 0x000000ff06067211 */ /* 0x000fe400000f0eff */
[----:B0-----:R-:W-:-:S04]  /*11a0*/  LEA R16, P1, R17, UR6, 0x2 ;  /* 0x0000000611107c11 */ /* 0x001fc8000f8210ff */
[----:B------:R-:W-:Y:S02]  /*11b0*/  LEA.HI.X R17, R17, UR7, R6, 0x2, P1 ;  /* 0x0000000711117c11 */ /* 0x000fe400088f1406 */
        /* <DEDUP_REMOVED lines=9> */
[----:B------:R-:W-:Y:S02]  /*1250*/  IMAD.MOV.U32 R21, RZ, RZ, 0x1 ;  /* 0x00000001ff157424 */ /* 0x000fe400078e00ff */
[----:B------:R-:W-:-:S05]  /*1260*/  IMAD.MOV.U32 R20, RZ, RZ, RZ ;  /* 0x000000ffff147224 */ /* 0x000fca00078e00ff */
        /* <DEDUP_REMOVED lines=14> */
.L_x_20:
[----:B------:R-:W-:Y:S05]  /*1350*/  BSYNC.RECONVERGENT B1 ;  /* 0x0000000000017941 */ /* 0x000fea0003800200 */
.L_x_19:
[----:B------:R-:W-:-:S09]  /*1360*/  UISETP.NE.AND UP0, UPT, UR4, 0x2, UPT ;  /* 0x000000020400788c */ /* 0x000fd2000bf05270 */
[----:B------:R-:W-:Y:S05]  /*1370*/  BRA.U !UP0, `(.L_x_6) ;  /* 0x0000000108647547 */ /* 0x000fea000b800000 */
[----:B------:R-:W2:Y:S02]  /*1380*/  LDG.E.U8 R0, desc[UR20][R4.64+0x2] ;  /* 0x0000021404007981 */ /* 0x000ea4000c1e1100 */
[----:B--2---:R-:W-:-:S13]  /*1390*/  ISETP.NE.AND P0, PT, R0, RZ, PT ;  /* 0x000000ff0000720c */ /* 0x004fda0003f05270 */
[----:B------:R-:W-:Y:S05]  /*13a0*/  @P0 BRA `(.L_x_6) ;  /* 0x0000000000580947 */ /* 0x000fea0003800000 */
[----:B------:R-:W2:Y:S02]  /*13b0*/  LDG.E.U8 R2, desc[UR20][R2.64+0x2] ;  /* 0x0000021402027981 */ /* 0x000ea4000c1e1100 */
        /* <DEDUP_REMOVED lines=21> */
.L_x_6:
[----:B------:R-:W-:Y:S05]  /*1510*/  BSYNC.RECONVERGENT B0 ;  /* 0x0000000000007941 */ /* 0x000fea0003800200 */
.L_x_5:
[----:B01----:R-:W-:-:S05]  /*1520*/  VIADD R7, R7, UR19 ;  /* 0x0000001307077c36 */ /* 0x003fca0008000000 */
[----:B------:R-:W-:-:S13]  /*1530*/  ISETP.GE.AND P0, PT, R7, R24, PT ;  /* 0x000000180700720c */ /* 0x000fda0003f06270 */
[----:B------:R-:W-:Y:S05]  /*1540*/  @!P0 BRA `(.L_x_21) ;  /* 0xffffffec00808947 */ /* 0x000fea000383ffff */
[----:B------:R-:W-:Y:S05]  /*1550*/  EXIT ;  /* 0x000000000000794d */ /* 0x000fea0003800000 */
.L_x_22:
        /* <DEDUP_REMOVED lines=10> */
.L_x_24:


//--------------------- .nv.shared.reserved.0     --------------------------
	.section	.nv.shared.reserved.0,"aw",@nobits
	.weak		__nv_reservedSMEM_offset_0_alias
	.size		__nv_reservedSMEM_offset_0_alias, 0, 64
	.other		__nv_reservedSMEM_offset_0_alias,@"STO_CUDA_RESERVED_SHARED STV_DEFAULT"
__nv_reservedSMEM_offset_0_alias:
	.zero		0
	.zero		64


//--------------------- .nv.constant0._Z16cudaAugment_pathPiPbiS_i --------------------------
	.section	.nv.constant0._Z16cudaAugment_pathPiPbiS_i,"a",@progbits
	.sectionflags	@""
	.align	4
.nv.constant0._Z16cudaAugment_pathPiPbiS_i:
	.zero		932


//--------------------- .nv.constant0._Z7cudaBFSPiS_S_PbS0_iiS_i --------------------------
	.section	.nv.constant0._Z7cudaBFSPiS_S_PbS0_iiS_i,"a",@progbits
	.sectionflags	@""
	.align	4
.nv.constant0._Z7cudaBFSPiS_S_PbS0_iiS_i:
	.zero		956


//--------------------- SYMBOLS --------------------------

	.type		.nv.reservedSmem.offset0,@object
	.size		.nv.reservedSmem.offset0,0x4
